//
// Generated by NVIDIA NVVM Compiler
//
// Compiler Build ID: CL-36424714
// Cuda compilation tools, release 13.0, V13.0.88
// Based on NVVM 20.0.0
//

.version 9.0
.target sm_100
.address_size 64

	// .globl	_Z11area_kernelPdldd
.extern .shared .align 16 .b8 sdata[];

.visible .entry _Z11area_kernelPdldd(
	.param .u64 .ptr .align 1 _Z11area_kernelPdldd_param_0,
	.param .u64 _Z11area_kernelPdldd_param_1,
	.param .f64 _Z11area_kernelPdldd_param_2,
	.param .f64 _Z11area_kernelPdldd_param_3
)
{
	.reg .pred 	%p<6>;
	.reg .b32 	%r<13>;
	.reg .b64 	%rd<8>;
	.reg .b64 	%fd<26>;

	ld.param.u64 	%rd1, [_Z11area_kernelPdldd_param_0];
	ld.param.u64 	%rd2, [_Z11area_kernelPdldd_param_1];
	ld.param.f64 	%fd3, [_Z11area_kernelPdldd_param_2];
	ld.param.f64 	%fd4, [_Z11area_kernelPdldd_param_3];
	sub.f64 	%fd5, %fd4, %fd3;
	cvt.rn.f64.s64 	%fd6, %rd2;
	div.rn.f64 	%fd1, %fd5, %fd6;
	mov.u32 	%r12, %ntid.x;
	mov.u32 	%r2, %ctaid.x;
	mov.u32 	%r3, %tid.x;
	mad.lo.s32 	%r7, %r12, %r2, %r3;
	cvt.u64.u32 	%rd3, %r7;
	cvt.rn.f64.u32 	%fd7, %r7;
	fma.rn.f64 	%fd2, %fd1, %fd7, %fd3;
	setp.le.s64 	%p1, %rd2, %rd3;
	shl.b32 	%r8, %r3, 3;
	mov.u32 	%r9, sdata;
	add.s32 	%r4, %r9, %r8;
	@%p1 bra 	$L__BB0_2;
	mul.f64 	%fd8, %fd2, %fd2;
	fma.rn.f64 	%fd9, %fd2, %fd8, 0d3FF0000000000000;
	mul.f64 	%fd10, %fd2, 0d4022000000000000;
	mul.f64 	%fd11, %fd9, %fd9;
	div.rn.f64 	%fd12, %fd10, %fd11;
	add.f64 	%fd13, %fd1, %fd2;
	mul.f64 	%fd14, %fd13, %fd13;
	fma.rn.f64 	%fd15, %fd13, %fd14, 0d3FF0000000000000;
	mul.f64 	%fd16, %fd13, 0d4022000000000000;
	mul.f64 	%fd17, %fd15, %fd15;
	div.rn.f64 	%fd18, %fd16, %fd17;
	add.f64 	%fd19, %fd12, %fd18;
	mul.f64 	%fd20, %fd19, 0d3FE0000000000000;
	mul.f64 	%fd21, %fd1, %fd20;
	st.shared.f64 	[%r4], %fd21;
	bra.uni 	$L__BB0_3;
$L__BB0_2:
	mov.b64 	%rd4, 0;
	st.shared.u64 	[%r4], %rd4;
$L__BB0_3:
	bar.sync 	0;
	setp.lt.u32 	%p2, %r12, 2;
	@%p2 bra 	$L__BB0_7;
$L__BB0_4:
	shr.u32 	%r6, %r12, 1;
	setp.ge.u32 	%p3, %r3, %r6;
	@%p3 bra 	$L__BB0_6;
	shl.b32 	%r10, %r6, 3;
	add.s32 	%r11, %r4, %r10;
	ld.shared.f64 	%fd22, [%r11];
	ld.shared.f64 	%fd23, [%r4];
	add.f64 	%fd24, %fd22, %fd23;
	st.shared.f64 	[%r4], %fd24;
$L__BB0_6:
	bar.sync 	0;
	setp.gt.u32 	%p4, %r12, 3;
	mov.u32 	%r12, %r6;
	@%p4 bra 	$L__BB0_4;
$L__BB0_7:
	setp.ne.s32 	%p5, %r3, 0;
	@%p5 bra 	$L__BB0_9;
	ld.shared.f64 	%fd25, [sdata];
	cvta.to.global.u64 	%rd5, %rd1;
	mul.wide.u32 	%rd6, %r2, 8;
	add.s64 	%rd7, %rd5, %rd6;
	st.global.f64 	[%rd7], %fd25;
$L__BB0_9:
	ret;

}


// ===== COMPILED SASS (sm_100) =====

	.target	sm_100

	.elftype	@"ET_EXEC"


//--------------------- .note.nv.tkinfo           --------------------------
	.section	.note.nv.tkinfo,"",@"SHT_NOTE"
	.sectionflags	@"SHF_NOTE_NV_TKINFO"
	.tkinfo
        /*0018*/ 	.word	0x00000002
        /*0030*/ 	.string	""
        /*0030*/ 	.string	"ptxas"
        /*0030*/ 	.string	"Cuda compilation tools, release 13.0, V13.0.88"
        /*0030*/ 	.string	"Build cuda_13.0.r13.0/compiler.36424714_0"
        /*0030*/ 	.string	"-arch sm_100 -m 64 "



//--------------------- .note.nv.cuinfo           --------------------------
	.section	.note.nv.cuinfo,"",@"SHT_NOTE"
	.sectionflags	@"SHF_NOTE_NV_CUINFO"
        /*0018*/ 	.short	0x0002
        /*001a*/ 	.short	0x0064
        /*001c*/ 	.short	0x0082
	.zero		2


//--------------------- .nv.info                  --------------------------
	.section	.nv.info,"",@"SHT_CUDA_INFO"
	.align	4


	//----- nvinfo : EIATTR_REGCOUNT
	.align		4
        /*0000*/ 	.byte	0x04, 0x2f
        /*0002*/ 	.short	(.L_1 - .L_0)
	.align		4
.L_0:
        /*0004*/ 	.word	index@(_Z11area_kernelPdldd)
        /*0008*/ 	.word	0x00000020


	//----- nvinfo : EIATTR_FRAME_SIZE
	.align		4
.L_1:
        /*000c*/ 	.byte	0x04, 0x11
        /*000e*/ 	.short	(.L_3 - .L_2)
	.align		4
.L_2:
        /*0010*/ 	.word	index@($__internal_0_$__cuda_sm20_div_rn_f64_full)
        /*0014*/ 	.word	0x00000000


	//----- nvinfo : EIATTR_FRAME_SIZE
	.align		4
.L_3:
        /*0018*/ 	.byte	0x04, 0x11
        /*001a*/ 	.short	(.L_5 - .L_4)
	.align		4
.L_4:
        /*001c*/ 	.word	index@(_Z11area_kernelPdldd)
        /*0020*/ 	.word	0x00000000


	//----- nvinfo : EIATTR_MIN_STACK_SIZE
	.align		4
.L_5:
        /*0024*/ 	.byte	0x04, 0x12
        /*0026*/ 	.short	(.L_7 - .L_6)
	.align		4
.L_6:
        /*0028*/ 	.word	index@(_Z11area_kernelPdldd)
        /*002c*/ 	.word	0x00000000
.L_7:


//--------------------- .nv.compat                --------------------------
	.section	.nv.compat,"",@"SHT_CUDA_COMPAT_INFO"
	.align	4
        /*0000*/ 	.byte	0x02, 0x09, 0x00, 0x00, 0x02, 0x02, 0x01, 0x00, 0x02, 0x05, 0x05, 0x00, 0x03, 0x07, 0x01, 0x01
        /*0010*/ 	.byte	0x02, 0x03, 0x00, 0x00, 0x02, 0x06, 0x01, 0x00, 0x04, 0x0b, 0x08, 0x00, 0x01, 0x00, 0x00, 0x00
        /*0020*/ 	.byte	0x00, 0x00, 0x00, 0x00


//--------------------- .nv.info._Z11area_kernelPdldd --------------------------
	.section	.nv.info._Z11area_kernelPdldd,"",@"SHT_CUDA_INFO"
	.sectionflags	@""
	.align	4


	//----- nvinfo : EIATTR_CUDA_API_VERSION
	.align		4
        /*0000*/ 	.byte	0x04, 0x37
        /*0002*/ 	.short	(.L_9 - .L_8)
.L_8:
        /*0004*/ 	.word	0x00000082


	//----- nvinfo : EIATTR_KPARAM_INFO
	.align		4
.L_9:
        /*0008*/ 	.byte	0x04, 0x17
        /*000a*/ 	.short	(.L_11 - .L_10)
.L_10:
        /*000c*/ 	.word	0x00000000
        /*0010*/ 	.short	0x0003
        /*0012*/ 	.short	0x0018
        /*0014*/ 	.byte	0x00, 0xf0, 0x21, 0x00


	//----- nvinfo : EIATTR_KPARAM_INFO
	.align		4
.L_11:
        /*0018*/ 	.byte	0x04, 0x17
        /*001a*/ 	.short	(.L_13 - .L_12)
.L_12:
        /*001c*/ 	.word	0x00000000
        /*0020*/ 	.short	0x0002
        /*0022*/ 	.short	0x0010
        /*0024*/ 	.byte	0x00, 0xf0, 0x21, 0x00


	//----- nvinfo : EIATTR_KPARAM_INFO
	.align		4
.L_13:
        /*0028*/ 	.byte	0x04, 0x17
        /*002a*/ 	.short	(.L_15 - .L_14)
.L_14:
        /*002c*/ 	.word	0x00000000
        /*0030*/ 	.short	0x0001
        /*0032*/ 	.short	0x0008
        /*0034*/ 	.byte	0x00, 0xf0, 0x21, 0x00


	//----- nvinfo : EIATTR_KPARAM_INFO
	.align		4
.L_15:
        /*0038*/ 	.byte	0x04, 0x17
        /*003a*/ 	.short	(.L_17 - .L_16)
.L_16:
        /*003c*/ 	.word	0x00000000
        /*0040*/ 	.short	0x0000
        /*0042*/ 	.short	0x0000
        /*0044*/ 	.byte	0x00, 0xf5, 0x21, 0x00


	//----- nvinfo : EIATTR_SPARSE_MMA_MASK
	.align		4
.L_17:
        /*0048*/ 	.byte	0x03, 0x50
        /*004a*/ 	.short	0x0000


	//----- nvinfo : EIATTR_MAXREG_COUNT
	.align		4
        /*004c*/ 	.byte	0x03, 0x1b
        /*004e*/ 	.short	0x00ff


	//----- nvinfo : EIATTR_NUM_BARRIERS
	.align		4
        /*0050*/ 	.byte	0x02, 0x4c
        /*0052*/ 	.byte	0x01
	.zero		1


	//----- nvinfo : EIATTR_MERCURY_ISA_VERSION
	.align		4
        /*0054*/ 	.byte	0x03, 0x5f
        /*0056*/ 	.short	0x0101


	//----- nvinfo : EIATTR_VRC_CTA_INIT_COUNT
	.align		4
        /*0058*/ 	.byte	0x02, 0x4a
	.zero		1
	.zero		1


	//----- nvinfo : EIATTR_EXIT_INSTR_OFFSETS
	.align		4
        /*005c*/ 	.byte	0x04, 0x1c
        /*005e*/ 	.short	(.L_19 - .L_18)


	//   ....[0]....
.L_18:
        /*0060*/ 	.word	0x00000760


	//   ....[1]....
        /*0064*/ 	.word	0x000007f0


	//----- nvinfo : EIATTR_CRS_STACK_SIZE
	.align		4
.L_19:
        /*0068*/ 	.byte	0x04, 0x1e
        /*006a*/ 	.short	(.L_21 - .L_20)
.L_20:
        /*006c*/ 	.word	0x00000000


	//----- nvinfo : EIATTR_CBANK_PARAM_SIZE
	.align		4
.L_21:
        /*0070*/ 	.byte	0x03, 0x19
        /*0072*/ 	.short	0x0020


	//----- nvinfo : EIATTR_PARAM_CBANK
	.align		4
        /*0074*/ 	.byte	0x04, 0x0a
        /*0076*/ 	.short	(.L_23 - .L_22)
	.align		4
.L_22:
        /*0078*/ 	.word	index@(.nv.constant0._Z11area_kernelPdldd)
        /*007c*/ 	.short	0x0380
        /*007e*/ 	.short	0x0020


	//----- nvinfo : EIATTR_SW_WAR
	.align		4
.L_23:
        /*0080*/ 	.byte	0x04, 0x36
        /*0082*/ 	.short	(.L_25 - .L_24)
.L_24:
        /*0084*/ 	.word	0x00000008
.L_25:


//--------------------- .nv.callgraph             --------------------------
	.section	.nv.callgraph,"",@"SHT_CUDA_CALLGRAPH"
	.align	4
	.sectionentsize	8
	.align		4
        /*0000*/ 	.word	0x00000000
	.align		4
        /*0004*/ 	.word	0xffffffff
	.align		4
        /*0008*/ 	.word	0x00000000
	.align		4
        /*000c*/ 	.word	0xfffffffe
	.align		4
        /*0010*/ 	.word	0x00000000
	.align		4
        /*0014*/ 	.word	0xfffffffd
	.align		4
        /*0018*/ 	.word	0x00000000
	.align		4
        /*001c*/ 	.word	0xfffffffc


//--------------------- .text._Z11area_kernelPdldd --------------------------
	.section	.text._Z11area_kernelPdldd,"ax",@progbits
	.align	128
        .global         _Z11area_kernelPdldd
        .type           _Z11area_kernelPdldd,@function
        .size           _Z11area_kernelPdldd,(.L_x_16 - _Z11area_kernelPdldd)
        .other          _Z11area_kernelPdldd,@"STO_CUDA_ENTRY STV_DEFAULT"
_Z11area_kernelPdldd:
.text._Z11area_kernelPdldd:
[----:B------:R-:W-:Y:S01]  /*0000*/  LDC R1, c[0x0][0x37c] ;  /* 0x0000df00ff017b82 */ /* 0x000fe20000000800 */
[----:B------:R-:W0:Y:S01]  /*0010*/  LDCU.64 UR4, c[0x0][0x388] ;  /* 0x00007100ff0477ac */ /* 0x000e220008000a00 */
[----:B------:R-:W-:-:S06]  /*0020*/  IMAD.MOV.U32 R2, RZ, RZ, 0x1 ;  /* 0x00000001ff027424 */ /* 0x000fcc00078e00ff */
[----:B------:R-:W1:Y:S08]  /*0030*/  LDC.64 R8, c[0x0][0x390] ;  /* 0x0000e400ff087b82 */ /* 0x000e700000000a00 */
[----:B------:R-:W1:Y:S01]  /*0040*/  LDC.64 R16, c[0x0][0x398] ;  /* 0x0000e600ff107b82 */ /* 0x000e620000000a00 */
[----:B0-----:R-:W0:Y:S08]  /*0050*/  I2F.F64.S64 R4, UR4 ;  /* 0x0000000400047d12 */ /* 0x001e300008301c00 */
[----:B0-----:R-:W0:Y:S01]  /*0060*/  MUFU.RCP64H R3, R5 ;  /* 0x0000000500037308 */ /* 0x001e220000001800 */
[----:B-1----:R-:W-:-:S10]  /*0070*/  DADD R16, R16, -R8 ;  /* 0x0000000010107229 */ /* 0x002fd40000000808 */
[----:B------:R-:W-:Y:S01]  /*0080*/  FSETP.GEU.AND P1, PT, |R17|, 6.5827683646048100446e-37, PT ;  /* 0x036000001100780b */ /* 0x000fe20003f2e200 */
[----:B0-----:R-:W-:-:S08]  /*0090*/  DFMA R6, -R4, R2, 1 ;  /* 0x3ff000000406742b */ /* 0x001fd00000000102 */
[----:B------:R-:W-:-:S08]  /*00a0*/  DFMA R6, R6, R6, R6 ;  /* 0x000000060606722b */ /* 0x000fd00000000006 */
[----:B------:R-:W-:-:S08]  /*00b0*/  DFMA R6, R2, R6, R2 ;  /* 0x000000060206722b */ /* 0x000fd00000000002 */
[----:B------:R-:W-:-:S08]  /*00c0*/  DFMA R2, -R4, R6, 1 ;  /* 0x3ff000000402742b */ /* 0x000fd00000000106 */
[----:B------:R-:W-:-:S08]  /*00d0*/  DFMA R2, R6, R2, R6 ;  /* 0x000000020602722b */ /* 0x000fd00000000006 */
[----:B------:R-:W-:-:S08]  /*00e0*/  DMUL R6, R16, R2 ;  /* 0x0000000210067228 */ /* 0x000fd00000000000 */
[----:B------:R-:W-:-:S08]  /*00f0*/  DFMA R8, -R4, R6, R16 ;  /* 0x000000060408722b */ /* 0x000fd00000000110 */
[----:B------:R-:W-:-:S10]  /*0100*/  DFMA R2, R2, R8, R6 ;  /* 0x000000080202722b */ /* 0x000fd40000000006 */
[----:B------:R-:W-:-:S05]  /*0110*/  FFMA R0, RZ, R5, R3 ;  /* 0x00000005ff007223 */ /* 0x000fca0000000003 */
[----:B------:R-:W-:-:S13]  /*0120*/  FSETP.GT.AND P0, PT, |R0|, 1.469367938527859385e-39, PT ;  /* 0x001000000000780b */ /* 0x000fda0003f04200 */
[----:B------:R-:W-:Y:S05]  /*0130*/  @P0 BRA P1, `(.L_x_0) ;  /* 0x0000000000180947 */ /* 0x000fea0000800000 */
[----:B------:R-:W-:Y:S01]  /*0140*/  IMAD.MOV.U32 R14, RZ, RZ, R4 ;  /* 0x000000ffff0e7224 */ /* 0x000fe200078e0004 */
[----:B------:R-:W-:Y:S01]  /*0150*/  MOV R0, 0x180 ;  /* 0x0000018000007802 */ /* 0x000fe20000000f00 */
[----:B------:R-:W-:-:S07]  /*0160*/  IMAD.MOV.U32 R15, RZ, RZ, R5 ;  /* 0x000000ffff0f7224 */ /* 0x000fce00078e0005 */
[----:B------:R-:W-:Y:S05]  /*0170*/  CALL.REL.NOINC `($__internal_0_$__cuda_sm20_div_rn_f64_full) ;  /* 0x0000000400a07944 */ /* 0x000fea0003c00000 */
[----:B------:R-:W-:Y:S02]  /*0180*/  IMAD.MOV.U32 R2, RZ, RZ, R20 ;  /* 0x000000ffff027224 */ /* 0x000fe400078e0014 */
[----:B------:R-:W-:-:S07]  /*0190*/  IMAD.MOV.U32 R3, RZ, RZ, R21 ;  /* 0x000000ffff037224 */ /* 0x000fce00078e0015 */
.L_x_0:
[----:B------:R-:W0:Y:S01]  /*01a0*/  S2R R6, SR_CTAID.X ;  /* 0x0000000000067919 */ /* 0x000e220000002500 */
[----:B------:R-:W1:Y:S01]  /*01b0*/  LDCU UR6, c[0x0][0x360] ;  /* 0x00006c00ff0677ac */ /* 0x000e620008000800 */
[----:B------:R-:W2:Y:S01]  /*01c0*/  S2UR UR5, SR_CgaCtaId ;  /* 0x00000000000579c3 */ /* 0x000ea20000008800 */
[----:B------:R-:W-:Y:S01]  /*01d0*/  BSSY.RECONVERGENT B0, `(.L_x_1) ;  /* 0x0000049000007945 */ /* 0x000fe20003800200 */
[----:B------:R-:W0:Y:S01]  /*01e0*/  S2R R7, SR_TID.X ;  /* 0x0000000000077919 */ /* 0x000e220000002100 */
[----:B------:R-:W3:Y:S01]  /*01f0*/  LDCU.64 UR8, c[0x0][0x388] ;  /* 0x00007100ff0877ac */ /* 0x000ee20008000a00 */
[----:B------:R-:W4:Y:S01]  /*0200*/  LDCU.64 UR10, c[0x0][0x390] ;  /* 0x00007200ff0a77ac */ /* 0x000f220008000a00 */
[----:B------:R-:W-:Y:S01]  /*0210*/  UMOV UR4, 0x400 ;  /* 0x0000040000047882 */ /* 0x000fe20000000000 */
[----:B-1----:R-:W-:Y:S01]  /*0220*/  IMAD.U32 R8, RZ, RZ, UR6 ;  /* 0x00000006ff087e24 */ /* 0x002fe2000f8e00ff */
[----:B--2---:R-:W-:Y:S01]  /*0230*/  ULEA UR4, UR5, UR4, 0x18 ;  /* 0x0000000405047291 */ /* 0x004fe2000f8ec0ff */
[----:B0-----:R-:W-:-:S05]  /*0240*/  IMAD R0, R6, UR6, R7 ;  /* 0x0000000606007c24 */ /* 0x001fca000f8e0207 */
[----:B------:R-:W-:Y:S01]  /*0250*/  LEA R9, R7, UR4, 0x3 ;  /* 0x0000000407097c11 */ /* 0x000fe2000f8e18ff */
[----:B------:R-:W4:Y:S01]  /*0260*/  I2F.F64.U32 R10, R0 ;  /* 0x00000000000a7312 */ /* 0x000f220000201800 */
[----:B---3--:R-:W-:-:S04]  /*0270*/  ISETP.GE.U32.AND P0, PT, R0, UR8, PT ;  /* 0x0000000800007c0c */ /* 0x008fc8000bf06070 */
[----:B------:R-:W-:Y:S01]  /*0280*/  ISETP.GE.AND.EX P0, PT, RZ, UR9, PT, P0 ;  /* 0x00000009ff007c0c */ /* 0x000fe2000bf06300 */
[----:B----4-:R-:W-:-:S12]  /*0290*/  DFMA R10, R10, R2, UR10 ;  /* 0x0000000a0a0a7e2b */ /* 0x010fd80008000002 */
[----:B------:R-:W-:Y:S05]  /*02a0*/  @P0 BRA `(.L_x_2) ;  /* 0x0000000000e80947 */ /* 0x000fea0003800000 */
[C---:B------:R-:W-:Y:S01]  /*02b0*/  DMUL R4, R10.reuse, R10 ;  /* 0x0000000a0a047228 */ /* 0x040fe20000000000 */
[----:B------:R-:W-:Y:S01]  /*02c0*/  BSSY.RECONVERGENT B1, `(.L_x_3) ;  /* 0x0000018000017945 */ /* 0x000fe20003800200 */
[----:B------:R-:W-:-:S06]  /*02d0*/  DMUL R16, R10, 9 ;  /* 0x402200000a107828 */ /* 0x000fcc0000000000 */
[----:B------:R-:W-:-:S04]  /*02e0*/  DFMA R4, R10, R4, 1 ;  /* 0x3ff000000a04742b */ /* 0x000fc80000000004 */
[----:B------:R-:W-:-:S04]  /*02f0*/  FSETP.GEU.AND P1, PT, |R17|, 6.5827683646048100446e-37, PT ;  /* 0x036000001100780b */ /* 0x000fc80003f2e200 */
[----:B------:R-:W-:Y:S01]  /*0300*/  DMUL R12, R4, R4 ;  /* 0x00000004040c7228 */ /* 0x000fe20000000000 */
[----:B------:R-:W-:-:S05]  /*0310*/  IMAD.MOV.U32 R4, RZ, RZ, 0x1 ;  /* 0x00000001ff047424 */ /* 0x000fca00078e00ff */
[----:B------:R-:W0:Y:S02]  /*0320*/  MUFU.RCP64H R5, R13 ;  /* 0x0000000d00057308 */ /* 0x000e240000001800 */
        /* <DEDUP_REMOVED lines=17> */
.L_x_4:
[----:B------:R-:W-:Y:S05]  /*0440*/  BSYNC.RECONVERGENT B1 ;  /* 0x0000000000017941 */ /* 0x000fea0003800200 */
.L_x_3:
[----:B------:R-:W-:Y:S01]  /*0450*/  DADD R10, R10, R2 ;  /* 0x000000000a0a7229 */ /* 0x000fe20000000002 */
[----:B------:R-:W-:Y:S01]  /*0460*/  IMAD.MOV.U32 R14, RZ, RZ, 0x1 ;  /* 0x00000001ff0e7424 */ /* 0x000fe200078e00ff */
[----:B------:R-:W-:Y:S06]  /*0470*/  BSSY.RECONVERGENT B1, `(.L_x_5) ;  /* 0x0000018000017945 */ /* 0x000fec0003800200 */
[----:B------:R-:W-:-:S08]  /*0480*/  DMUL R12, R10, R10 ;  /* 0x0000000a0a0c7228 */ /* 0x000fd00000000000 */
[----:B------:R-:W-:-:S08]  /*0490*/  DFMA R12, R10, R12, 1 ;  /* 0x3ff000000a0c742b */ /* 0x000fd0000000000c */
[----:B------:R-:W-:-:S06]  /*04a0*/  DMUL R12, R12, R12 ;  /* 0x0000000c0c0c7228 */ /* 0x000fcc0000000000 */
[----:B------:R-:W0:Y:S02]  /*04b0*/  MUFU.RCP64H R15, R13 ;  /* 0x0000000d000f7308 */ /* 0x000e240000001800 */
[----:B0-----:R-:W-:-:S08]  /*04c0*/  DFMA R16, -R12, R14, 1 ;  /* 0x3ff000000c10742b */ /* 0x001fd0000000010e */
[----:B------:R-:W-:-:S08]  /*04d0*/  DFMA R16, R16, R16, R16 ;  /* 0x000000101010722b */ /* 0x000fd00000000010 */
[----:B------:R-:W-:Y:S02]  /*04e0*/  DFMA R14, R14, R16, R14 ;  /* 0x000000100e0e722b */ /* 0x000fe4000000000e */
[----:B------:R-:W-:-:S06]  /*04f0*/  DMUL R16, R10, 9 ;  /* 0x402200000a107828 */ /* 0x000fcc0000000000 */
[----:B------:R-:W-:-:S04]  /*0500*/  DFMA R18, -R12, R14, 1 ;  /* 0x3ff000000c12742b */ /* 0x000fc8000000010e */
[----:B------:R-:W-:-:S04]  /*0510*/  FSETP.GEU.AND P1, PT, |R17|, 6.5827683646048100446e-37, PT ;  /* 0x036000001100780b */ /* 0x000fc80003f2e200 */
        /* <DEDUP_REMOVED lines=13> */
.L_x_6:
[----:B------:R-:W-:Y:S05]  /*05f0*/  BSYNC.RECONVERGENT B1 ;  /* 0x0000000000017941 */ /* 0x000fea0003800200 */
.L_x_5:
[----:B------:R-:W-:-:S08]  /*0600*/  DADD R4, R10, R4 ;  /* 0x000000000a047229 */ /* 0x000fd00000000004 */
[----:B------:R-:W-:-:S08]  /*0610*/  DMUL R4, R4, 0.5 ;  /* 0x3fe0000004047828 */ /* 0x000fd00000000000 */
[----:B------:R-:W-:-:S07]  /*0620*/  DMUL R4, R4, R2 ;  /* 0x0000000204047228 */ /* 0x000fce0000000000 */
[----:B------:R1:W-:Y:S01]  /*0630*/  STS.64 [R9], R4 ;  /* 0x0000000409007388 */ /* 0x0003e20000000a00 */
[----:B------:R-:W-:Y:S05]  /*0640*/  BRA `(.L_x_7) ;  /* 0x0000000000047947 */ /* 0x000fea0003800000 */
.L_x_2:
[----:B------:R0:W-:Y:S02]  /*0650*/  STS.64 [R9], RZ ;  /* 0x000000ff09007388 */ /* 0x0001e40000000a00 */
.L_x_7:
[----:B------:R-:W-:Y:S05]  /*0660*/  BSYNC.RECONVERGENT B0 ;  /* 0x0000000000007941 */ /* 0x000fea0003800200 */
.L_x_1:
[----:B------:R-:W-:Y:S01]  /*0670*/  BAR.SYNC.DEFER_BLOCKING 0x0 ;  /* 0x0000000000007b1d */ /* 0x000fe20000010000 */
[----:B------:R-:W-:Y:S02]  /*0680*/  ISETP.GE.U32.AND P0, PT, R8, 0x2, PT ;  /* 0x000000020800780c */ /* 0x000fe40003f06070 */
[----:B------:R-:W-:-:S11]  /*0690*/  ISETP.NE.AND P1, PT, R7, RZ, PT ;  /* 0x000000ff0700720c */ /* 0x000fd60003f25270 */
[----:B------:R-:W-:Y:S05]  /*06a0*/  @!P0 BRA `(.L_x_8) ;  /* 0x00000000002c8947 */ /* 0x000fea0003800000 */
.L_x_9:
[----:B------:R-:W-:-:S04]  /*06b0*/  SHF.R.U32.HI R10, RZ, 0x1, R8 ;  /* 0x00000001ff0a7819 */ /* 0x000fc80000011608 */
[----:B------:R-:W-:-:S13]  /*06c0*/  ISETP.GE.U32.AND P0, PT, R7, R10, PT ;  /* 0x0000000a0700720c */ /* 0x000fda0003f06070 */
[----:B------:R-:W-:Y:S01]  /*06d0*/  @!P0 IMAD R0, R10, 0x8, R9 ;  /* 0x000000080a008824 */ /* 0x000fe200078e0209 */
[----:B-1----:R-:W-:Y:S04]  /*06e0*/  @!P0 LDS.64 R4, [R9] ;  /* 0x0000000009048984 */ /* 0x002fe80000000a00 */
[----:B------:R-:W1:Y:S02]  /*06f0*/  @!P0 LDS.64 R2, [R0] ;  /* 0x0000000000028984 */ /* 0x000e640000000a00 */
[----:B-1----:R-:W-:-:S07]  /*0700*/  @!P0 DADD R2, R2, R4 ;  /* 0x0000000002028229 */ /* 0x002fce0000000004 */
[----:B------:R2:W-:Y:S01]  /*0710*/  @!P0 STS.64 [R9], R2 ;  /* 0x0000000209008388 */ /* 0x0005e20000000a00 */
[----:B------:R-:W-:Y:S01]  /*0720*/  BAR.SYNC.DEFER_BLOCKING 0x0 ;  /* 0x0000000000007b1d */ /* 0x000fe20000010000 */
[----:B------:R-:W-:Y:S01]  /*0730*/  ISETP.GT.U32.AND P0, PT, R8, 0x3, PT ;  /* 0x000000030800780c */ /* 0x000fe20003f04070 */
[----:B------:R-:W-:-:S12]  /*0740*/  IMAD.MOV.U32 R8, RZ, RZ, R10 ;  /* 0x000000ffff087224 */ /* 0x000fd800078e000a */
[----:B--2---:R-:W-:Y:S05]  /*0750*/  @P0 BRA `(.L_x_9) ;  /* 0xfffffffc00d40947 */ /* 0x004fea000383ffff */
.L_x_8:
[----:B------:R-:W-:Y:S05]  /*0760*/  @P1 EXIT ;  /* 0x000000000000194d */ /* 0x000fea0003800000 */
[----:B------:R-:W2:Y:S01]  /*0770*/  S2UR UR5, SR_CgaCtaId ;  /* 0x00000000000579c3 */ /* 0x000ea20000008800 */
[----:B------:R-:W-:-:S07]  /*0780*/  UMOV UR4, 0x400 ;  /* 0x0000040000047882 */ /* 0x000fce0000000000 */
[----:B-1----:R-:W1:Y:S01]  /*0790*/  LDC.64 R4, c[0x0][0x380] ;  /* 0x0000e000ff047b82 */ /* 0x002e620000000a00 */
[----:B--2---:R-:W-:Y:S01]  /*07a0*/  ULEA UR4, UR5, UR4, 0x18 ;  /* 0x0000000405047291 */ /* 0x004fe2000f8ec0ff */
[----:B-1----:R-:W-:-:S08]  /*07b0*/  IMAD.WIDE.U32 R6, R6, 0x8, R4 ;  /* 0x0000000806067825 */ /* 0x002fd000078e0004 */
[----:B------:R-:W1:Y:S02]  /*07c0*/  LDS.64 R2, [UR4] ;  /* 0x00000004ff027984 */ /* 0x000e640008000a00 */
[----:B------:R-:W1:Y:S02]  /*07d0*/  LDCU.64 UR4, c[0x0][0x358] ;  /* 0x00006b00ff0477ac */ /* 0x000e640008000a00 */
[----:B-1----:R-:W-:Y:S01]  /*07e0*/  STG.E.64 desc[UR4][R6.64], R2 ;  /* 0x0000000206007986 */ /* 0x002fe2000c101b04 */
[----:B------:R-:W-:Y:S05]  /*07f0*/  EXIT ;  /* 0x000000000000794d */ /* 0x000fea0003800000 */
        .weak           $__internal_0_$__cuda_sm20_div_rn_f64_full
        .type           $__internal_0_$__cuda_sm20_div_rn_f64_full,@function
        .size           $__internal_0_$__cuda_sm20_div_rn_f64_full,(.L_x_16 - $__internal_0_$__cuda_sm20_div_rn_f64_full)
$__internal_0_$__cuda_sm20_div_rn_f64_full:
[C---:B------:R-:W-:Y:S01]  /*0800*/  FSETP.GEU.AND P0, PT, |R15|.reuse, 1.469367938527859385e-39, PT ;  /* 0x001000000f00780b */ /* 0x040fe20003f0e200 */
[----:B------:R-:W-:Y:S01]  /*0810*/  IMAD.MOV.U32 R18, RZ, RZ, 0x1 ;  /* 0x00000001ff127424 */ /* 0x000fe200078e00ff */
[----:B------:R-:W-:Y:S01]  /*0820*/  LOP3.LUT R12, R15, 0x800fffff, RZ, 0xc0, !PT ;  /* 0x800fffff0f0c7812 */ /* 0x000fe200078ec0ff */
[----:B------:R-:W-:Y:S01]  /*0830*/  IMAD.MOV.U32 R27, RZ, RZ, 0x1ca00000 ;  /* 0x1ca00000ff1b7424 */ /* 0x000fe200078e00ff */
[C---:B------:R-:W-:Y:S01]  /*0840*/  FSETP.GEU.AND P2, PT, |R17|.reuse, 1.469367938527859385e-39, PT ;  /* 0x001000001100780b */ /* 0x040fe20003f4e200 */
[----:B------:R-:W-:Y:S01]  /*0850*/  BSSY.RECONVERGENT B2, `(.L_x_10) ;  /* 0x0000052000027945 */ /* 0x000fe20003800200 */
[----:B------:R-:W-:Y:S01]  /*0860*/  LOP3.LUT R13, R12, 0x3ff00000, RZ, 0xfc, !PT ;  /* 0x3ff000000c0d7812 */ /* 0x000fe200078efcff */
[----:B------:R-:W-:Y:S01]  /*0870*/  IMAD.MOV.U32 R12, RZ, RZ, R14 ;  /* 0x000000ffff0c7224 */ /* 0x000fe200078e000e */
[----:B------:R-:W-:Y:S02]  /*0880*/  LOP3.LUT R26, R17, 0x7ff00000, RZ, 0xc0, !PT ;  /* 0x7ff00000111a7812 */ /* 0x000fe400078ec0ff */
[----:B------:R-:W-:-:S03]  /*0890*/  LOP3.LUT R29, R15, 0x7ff00000, RZ, 0xc0, !PT ;  /* 0x7ff000000f1d7812 */ /* 0x000fc600078ec0ff */
[----:B------:R-:W-:Y:S01]  /*08a0*/  @!P0 DMUL R12, R14, 8.98846567431157953865e+307 ;  /* 0x7fe000000e0c8828 */ /* 0x000fe20000000000 */
[----:B------:R-:W-:-:S03]  /*08b0*/  ISETP.GE.U32.AND P1, PT, R26, R29, PT ;  /* 0x0000001d1a00720c */ /* 0x000fc60003f26070 */
[----:B------:R-:W-:Y:S02]  /*08c0*/  @!P2 LOP3.LUT R21, R15, 0x7ff00000, RZ, 0xc0, !PT ;  /* 0x7ff000000f15a812 */ /* 0x000fe400078ec0ff */
[----:B------:R-:W0:Y:S02]  /*08d0*/  MUFU.RCP64H R19, R13 ;  /* 0x0000000d00137308 */ /* 0x000e240000001800 */
[----:B------:R-:W-:Y:S02]  /*08e0*/  @!P2 ISETP.GE.U32.AND P3, PT, R26, R21, PT ;  /* 0x000000151a00a20c */ /* 0x000fe40003f66070 */
[----:B------:R-:W-:Y:S02]  /*08f0*/  @!P0 LOP3.LUT R29, R13, 0x7ff00000, RZ, 0xc0, !PT ;  /* 0x7ff000000d1d8812 */ /* 0x000fe400078ec0ff */
[----:B------:R-:W-:-:S04]  /*0900*/  @!P2 SEL R21, R27, 0x63400000, !P3 ;  /* 0x634000001b15a807 */ /* 0x000fc80005800000 */
[----:B------:R-:W-:-:S04]  /*0910*/  @!P2 LOP3.LUT R24, R21, 0x80000000, R17, 0xf8, !PT ;  /* 0x800000001518a812 */ /* 0x000fc800078ef811 */
[----:B------:R-:W-:Y:S01]  /*0920*/  @!P2 LOP3.LUT R25, R24, 0x100000, RZ, 0xfc, !PT ;  /* 0x001000001819a812 */ /* 0x000fe200078efcff */
[----:B------:R-:W-:Y:S01]  /*0930*/  @!P2 IMAD.MOV.U32 R24, RZ, RZ, RZ ;  /* 0x000000ffff18a224 */ /* 0x000fe200078e00ff */
[----:B0-----:R-:W-:-:S08]  /*0940*/  DFMA R22, R18, -R12, 1 ;  /* 0x3ff000001216742b */ /* 0x001fd0000000080c */
[----:B------:R-:W-:-:S08]  /*0950*/  DFMA R22, R22, R22, R22 ;  /* 0x000000161616722b */ /* 0x000fd00000000016 */
[----:B------:R-:W-:Y:S01]  /*0960*/  DFMA R22, R18, R22, R18 ;  /* 0x000000161216722b */ /* 0x000fe20000000012 */
[----:B------:R-:W-:Y:S01]  /*0970*/  SEL R19, R27, 0x63400000, !P1 ;  /* 0x634000001b137807 */ /* 0x000fe20004800000 */
[----:B------:R-:W-:-:S03]  /*0980*/  IMAD.MOV.U32 R18, RZ, RZ, R16 ;  /* 0x000000ffff127224 */ /* 0x000fc600078e0010 */
[----:B------:R-:W-:-:S03]  /*0990*/  LOP3.LUT R19, R19, 0x800fffff, R17, 0xf8, !PT ;  /* 0x800fffff13137812 */ /* 0x000fc600078ef811 */
[----:B------:R-:W-:-:S03]  /*09a0*/  DFMA R20, R22, -R12, 1 ;  /* 0x3ff000001614742b */ /* 0x000fc6000000080c */
[----:B------:R-:W-:-:S05]  /*09b0*/  @!P2 DFMA R18, R18, 2, -R24 ;  /* 0x400000001212a82b */ /* 0x000fca0000000818 */
[----:B------:R-:W-:-:S08]  /*09c0*/  DFMA R20, R22, R20, R22 ;  /* 0x000000141614722b */ /* 0x000fd00000000016 */
[----:B------:R-:W-:-:S08]  /*09d0*/  DMUL R22, R20, R18 ;  /* 0x0000001214167228 */ /* 0x000fd00000000000 */
[----:B------:R-:W-:-:S08]  /*09e0*/  DFMA R24, R22, -R12, R18 ;  /* 0x8000000c1618722b */ /* 0x000fd00000000012 */
[----:B------:R-:W-:Y:S01]  /*09f0*/  DFMA R24, R20, R24, R22 ;  /* 0x000000181418722b */ /* 0x000fe20000000016 */
[----:B------:R-:W-:Y:S01]  /*0a00*/  IMAD.MOV.U32 R22, RZ, RZ, R26 ;  /* 0x000000ffff167224 */ /* 0x000fe200078e001a */
[----:B------:R-:W-:Y:S01]  /*0a10*/  @!P2 LOP3.LUT R22, R19, 0x7ff00000, RZ, 0xc0, !PT ;  /* 0x7ff000001316a812 */ /* 0x000fe200078ec0ff */
[----:B------:R-:W-:-:S04]  /*0a20*/  VIADD R21, R29, 0xffffffff ;  /* 0xffffffff1d157836 */ /* 0x000fc80000000000 */
[----:B------:R-:W-:-:S05]  /*0a30*/  VIADD R20, R22, 0xffffffff ;  /* 0xffffffff16147836 */ /* 0x000fca0000000000 */
[----:B------:R-:W-:-:S04]  /*0a40*/  ISETP.GT.U32.AND P0, PT, R20, 0x7feffffe, PT ;  /* 0x7feffffe1400780c */ /* 0x000fc80003f04070 */
[----:B------:R-:W-:-:S13]  /*0a50*/  ISETP.GT.U32.OR P0, PT, R21, 0x7feffffe, P0 ;  /* 0x7feffffe1500780c */ /* 0x000fda0000704470 */
[----:B------:R-:W-:Y:S05]  /*0a60*/  @P0 BRA `(.L_x_11) ;  /* 0x00000000006c0947 */ /* 0x000fea0003800000 */
[----:B------:R-:W-:-:S04]  /*0a70*/  LOP3.LUT R17, R15, 0x7ff00000, RZ, 0xc0, !PT ;  /* 0x7ff000000f117812 */ /* 0x000fc800078ec0ff */
[CC--:B------:R-:W-:Y:S02]  /*0a80*/  VIADDMNMX R16, R26.reuse, -R17.reuse, 0xb9600000, !PT ;  /* 0xb96000001a107446 */ /* 0x0c0fe40007800911 */
[----:B------:R-:W-:Y:S02]  /*0a90*/  ISETP.GE.U32.AND P0, PT, R26, R17, PT ;  /* 0x000000111a00720c */ /* 0x000fe40003f06070 */
[----:B------:R-:W-:Y:S02]  /*0aa0*/  VIMNMX R16, PT, PT, R16, 0x46a00000, PT ;  /* 0x46a0000010107848 */ /* 0x000fe40003fe0100 */
[----:B------:R-:W-:-:S05]  /*0ab0*/  SEL R27, R27, 0x63400000, !P0 ;  /* 0x634000001b1b7807 */ /* 0x000fca0004000000 */
[----:B------:R-:W-:Y:S02]  /*0ac0*/  IMAD.IADD R22, R16, 0x1, -R27 ;  /* 0x0000000110167824 */ /* 0x000fe400078e0a1b */
[----:B------:R-:W-:Y:S02]  /*0ad0*/  IMAD.MOV.U32 R16, RZ, RZ, RZ ;  /* 0x000000ffff107224 */ /* 0x000fe400078e00ff */
[----:B------:R-:W-:-:S06]  /*0ae0*/  VIADD R17, R22, 0x7fe00000 ;  /* 0x7fe0000016117836 */ /* 0x000fcc0000000000 */
[----:B------:R-:W-:-:S10]  /*0af0*/  DMUL R20, R24, R16 ;  /* 0x0000001018147228 */ /* 0x000fd40000000000 */
[----:B------:R-:W-:-:S13]  /*0b00*/  FSETP.GTU.AND P0, PT, |R21|, 1.469367938527859385e-39, PT ;  /* 0x001000001500780b */ /* 0x000fda0003f0c200 */
[----:B------:R-:W-:Y:S05]  /*0b10*/  @P0 BRA `(.L_x_12) ;  /* 0x0000000000940947 */ /* 0x000fea0003800000 */
[----:B------:R-:W-:Y:S01]  /*0b20*/  DFMA R12, R24, -R12, R18 ;  /* 0x8000000c180c722b */ /* 0x000fe20000000012 */
[----:B------:R-:W-:-:S09]  /*0b30*/  IMAD.MOV.U32 R16, RZ, RZ, RZ ;  /* 0x000000ffff107224 */ /* 0x000fd200078e00ff */
[C---:B------:R-:W-:Y:S02]  /*0b40*/  FSETP.NEU.AND P0, PT, R13.reuse, RZ, PT ;  /* 0x000000ff0d00720b */ /* 0x040fe40003f0d000 */
[----:B------:R-:W-:-:S04]  /*0b50*/  LOP3.LUT R15, R13, 0x80000000, R15, 0x48, !PT ;  /* 0x800000000d0f7812 */ /* 0x000fc800078e480f */
[----:B------:R-:W-:-:S07]  /*0b60*/  LOP3.LUT R17, R15, R17, RZ, 0xfc, !PT ;  /* 0x000000110f117212 */ /* 0x000fce00078efcff */
[----:B------:R-:W-:Y:S05]  /*0b70*/  @!P0 BRA `(.L_x_12) ;  /* 0x00000000007c8947 */ /* 0x000fea0003800000 */
[----:B------:R-:W-:Y:S01]  /*0b80*/  IMAD.MOV R13, RZ, RZ, -R22 ;  /* 0x000000ffff0d7224 */ /* 0x000fe200078e0a16 */
[----:B------:R-:W-:Y:S01]  /*0b90*/  DMUL.RP R16, R24, R16 ;  /* 0x0000001018107228 */ /* 0x000fe20000008000 */
[----:B------:R-:W-:-:S06]  /*0ba0*/  IMAD.MOV.U32 R12, RZ, RZ, RZ ;  /* 0x000000ffff0c7224 */ /* 0x000fcc00078e00ff */
[----:B------:R-:W-:-:S03]  /*0bb0*/  DFMA R12, R20, -R12, R24 ;  /* 0x8000000c140c722b */ /* 0x000fc60000000018 */
[----:B------:R-:W-:-:S03]  /*0bc0*/  LOP3.LUT R15, R17, R15, RZ, 0x3c, !PT ;  /* 0x0000000f110f7212 */ /* 0x000fc600078e3cff */
[----:B------:R-:W-:-:S04]  /*0bd0*/  IADD3 R12, PT, PT, -R22, -0x43300000, RZ ;  /* 0xbcd00000160c7810 */ /* 0x000fc80007ffe1ff */
[----:B------:R-:W-:-:S04]  /*0be0*/  FSETP.NEU.AND P0, PT, |R13|, R12, PT ;  /* 0x0000000c0d00720b */ /* 0x000fc80003f0d200 */
[----:B------:R-:W-:Y:S02]  /*0bf0*/  FSEL R20, R16, R20, !P0 ;  /* 0x0000001410147208 */ /* 0x000fe40004000000 */
[----:B------:R-:W-:Y:S01]  /*0c00*/  FSEL R21, R15, R21, !P0 ;  /* 0x000000150f157208 */ /* 0x000fe20004000000 */
[----:B------:R-:W-:Y:S06]  /*0c10*/  BRA `(.L_x_12) ;  /* 0x0000000000547947 */ /* 0x000fec0003800000 */
.L_x_11:
[----:B------:R-:W-:-:S14]  /*0c20*/  DSETP.NAN.AND P0, PT, R16, R16, PT ;  /* 0x000000101000722a */ /* 0x000fdc0003f08000 */
[----:B------:R-:W-:Y:S05]  /*0c30*/  @P0 BRA `(.L_x_13) ;  /* 0x0000000000440947 */ /* 0x000fea0003800000 */
[----:B------:R-:W-:-:S14]  /*0c40*/  DSETP.NAN.AND P0, PT, R14, R14, PT ;  /* 0x0000000e0e00722a */ /* 0x000fdc0003f08000 */
[----:B------:R-:W-:Y:S05]  /*0c50*/  @P0 BRA `(.L_x_14) ;  /* 0x0000000000300947 */ /* 0x000fea0003800000 */
[----:B------:R-:W-:Y:S01]  /*0c60*/  ISETP.NE.AND P0, PT, R22, R29, PT ;  /* 0x0000001d1600720c */ /* 0x000fe20003f05270 */
[----:B------:R-:W-:Y:S02]  /*0c70*/  IMAD.MOV.U32 R20, RZ, RZ, 0x0 ;  /* 0x00000000ff147424 */ /* 0x000fe400078e00ff */
[----:B------:R-:W-:-:S10]  /*0c80*/  IMAD.MOV.U32 R21, RZ, RZ, -0x80000 ;  /* 0xfff80000ff157424 */ /* 0x000fd400078e00ff */
[----:B------:R-:W-:Y:S05]  /*0c90*/  @!P0 BRA `(.L_x_12) ;  /* 0x0000000000348947 */ /* 0x000fea0003800000 */
[----:B------:R-:W-:Y:S02]  /*0ca0*/  ISETP.NE.AND P0, PT, R22, 0x7ff00000, PT ;  /* 0x7ff000001600780c */ /* 0x000fe40003f05270 */
[----:B------:R-:W-:Y:S02]  /*0cb0*/  LOP3.LUT R21, R17, 0x80000000, R15, 0x48, !PT ;  /* 0x8000000011157812 */ /* 0x000fe400078e480f */
[----:B------:R-:W-:-:S13]  /*0cc0*/  ISETP.EQ.OR P0, PT, R29, RZ, !P0 ;  /* 0x000000ff1d00720c */ /* 0x000fda0004702670 */
[----:B------:R-:W-:Y:S01]  /*0cd0*/  @P0 LOP3.LUT R12, R21, 0x7ff00000, RZ, 0xfc, !PT ;  /* 0x7ff00000150c0812 */ /* 0x000fe200078efcff */
[----:B------:R-:W-:Y:S02]  /*0ce0*/  @!P0 IMAD.MOV.U32 R20, RZ, RZ, RZ ;  /* 0x000000ffff148224 */ /* 0x000fe400078e00ff */
[----:B------:R-:W-:Y:S02]  /*0cf0*/  @P0 IMAD.MOV.U32 R20, RZ, RZ, RZ ;  /* 0x000000ffff140224 */ /* 0x000fe400078e00ff */
[----:B------:R-:W-:Y:S01]  /*0d00*/  @P0 IMAD.MOV.U32 R21, RZ, RZ, R12 ;  /* 0x000000ffff150224 */ /* 0x000fe200078e000c */
[----:B------:R-:W-:Y:S06]  /*0d10*/  BRA `(.L_x_12) ;  /* 0x0000000000147947 */ /* 0x000fec0003800000 */
.L_x_14:
[----:B------:R-:W-:Y:S01]  /*0d20*/  LOP3.LUT R21, R15, 0x80000, RZ, 0xfc, !PT ;  /* 0x000800000f157812 */ /* 0x000fe200078efcff */
[----:B------:R-:W-:Y:S01]  /*0d30*/  IMAD.MOV.U32 R20, RZ, RZ, R14 ;  /* 0x000000ffff147224 */ /* 0x000fe200078e000e */
[----:B------:R-:W-:Y:S06]  /*0d40*/  BRA `(.L_x_12) ;  /* 0x0000000000087947 */ /* 0x000fec0003800000 */
.L_x_13:
[----:B------:R-:W-:Y:S01]  /*0d50*/  LOP3.LUT R21, R17, 0x80000, RZ, 0xfc, !PT ;  /* 0x0008000011157812 */ /* 0x000fe200078efcff */
[----:B------:R-:W-:-:S07]  /*0d60*/  IMAD.MOV.U32 R20, RZ, RZ, R16 ;  /* 0x000000ffff147224 */ /* 0x000fce00078e0010 */
.L_x_12:
[----:B------:R-:W-:Y:S05]  /*0d70*/  BSYNC.RECONVERGENT B2 ;  /* 0x0000000000027941 */ /* 0x000fea0003800200 */
.L_x_10:
[----:B------:R-:W-:Y:S02]  /*0d80*/  IMAD.MOV.U32 R12, RZ, RZ, R0 ;  /* 0x000000ffff0c7224 */ /* 0x000fe400078e0000 */
[----:B------:R-:W-:-:S04]  /*0d90*/  IMAD.MOV.U32 R13, RZ, RZ, 0x0 ;  /* 0x00000000ff0d7424 */ /* 0x000fc800078e00ff */
[----:B------:R-:W-:Y:S05]  /*0da0*/  RET.REL.NODEC R12 `(_Z11area_kernelPdldd) ;  /* 0xfffffff00c947950 */ /* 0x000fea0003c3ffff */
.L_x_15:
[----:B------:R-:W-:-:S00]  /*0db0*/  BRA `(.L_x_15) ;  /* 0xfffffffc00fc7947 */ /* 0x000fc0000383ffff */
[----:B------:R-:W-:-:S00]  /*0dc0*/  NOP ;  /* 0x0000000000007918 */ /* 0x000fc00000000000 */
        /* <DEDUP_REMOVED lines=11> */
.L_x_16:


//--------------------- .nv.shared._Z11area_kernelPdldd --------------------------
	.section	.nv.shared._Z11area_kernelPdldd,"aw",@nobits
	.sectionflags	@""
	.align	16
	.zero		1024


//--------------------- .nv.shared.reserved.0     --------------------------
	.section	.nv.shared.reserved.0,"aw",@nobits
	.weak		__nv_reservedSMEM_offset_0_alias
	.size		__nv_reservedSMEM_offset_0_alias, 0, 64
	.other		__nv_reservedSMEM_offset_0_alias,@"STO_CUDA_RESERVED_SHARED STV_DEFAULT"
__nv_reservedSMEM_offset_0_alias:
	.zero		0
	.zero		64


//--------------------- .nv.constant0._Z11area_kernelPdldd --------------------------
	.section	.nv.constant0._Z11area_kernelPdldd,"a",@progbits
	.sectionflags	@""
	.align	4
.nv.constant0._Z11area_kernelPdldd:
	.zero		928


//--------------------- SYMBOLS --------------------------

	.type		.nv.reservedSmem.offset0,@object
	.size		.nv.reservedSmem.offset0,0x4
	.type		.nv.reservedSmem.cap,@object
	.size		.nv.reservedSmem.cap,0x4
